	.headerflags	@"EF_CUDA_TEXMODE_UNIFIED EF_CUDA_64BIT_ADDRESS EF_CUDA_ACCELERATORS EF_CUDA_SM90 EF_CUDA_VIRTUAL_SM(EF_CUDA_SM90)"
	.elftype	@"ET_EXEC"


//--------------------- .nv.info                  --------------------------
	.section	.nv.info,"",@"SHT_CUDA_INFO"
	.align	4


	//----- nvinfo : EIATTR_REGCOUNT
	.align		4
        /*0000*/ 	.byte	0x04, 0x2f
        /*0002*/ 	.short	(.L_1 - .L_0)
	.align		4
.L_0:
        /*0004*/ 	.word	index@(triton_poi_fused__unsafe_index_add_mul_sigmoid_sub_39)
        /*0008*/ 	.word	0x00000022


	//----- nvinfo : EIATTR_MIN_STACK_SIZE
	.align		4
.L_1:
        /*000c*/ 	.byte	0x04, 0x12
        /*000e*/ 	.short	(.L_3 - .L_2)
	.align		4
.L_2:
        /*0010*/ 	.word	index@(triton_poi_fused__unsafe_index_add_mul_sigmoid_sub_39)
        /*0014*/ 	.word	0x00000000


	//----- nvinfo : EIATTR_FRAME_SIZE
	.align		4
.L_3:
        /*0018*/ 	.byte	0x04, 0x11
        /*001a*/ 	.short	(.L_5 - .L_4)
	.align		4
.L_4:
        /*001c*/ 	.word	index@(triton_poi_fused__unsafe_index_add_mul_sigmoid_sub_39)
        /*0020*/ 	.word	0x00000000


	//----- nvinfo : EIATTR_MIN_STACK_SIZE
	.align		4
.L_5:
        /*0024*/ 	.byte	0x04, 0x12
        /*0026*/ 	.short	(.L_7 - .L_6)
	.align		4
.L_6:
        /*0028*/ 	.word	index@(triton_poi_fused__unsafe_index_add_mul_sigmoid_sub_39)
        /*002c*/ 	.word	0x00000000
.L_7:


//--------------------- .nv.info.triton_poi_fused__unsafe_index_add_mul_sigmoid_sub_39 --------------------------
	.section	.nv.info.triton_poi_fused__unsafe_index_add_mul_sigmoid_sub_39,"",@"SHT_CUDA_INFO"
	.sectionflags	@""
	.align	4


	//----- nvinfo : EIATTR_CUDA_API_VERSION
	.align		4
        /*0000*/ 	.byte	0x04, 0x37
        /*0002*/ 	.short	(.L_9 - .L_8)
.L_8:
        /*0004*/ 	.word	0x0000007c


	//----- nvinfo : EIATTR_KPARAM_INFO
	.align		4
.L_9:
        /*0008*/ 	.byte	0x04, 0x17
        /*000a*/ 	.short	(.L_11 - .L_10)
.L_10:
        /*000c*/ 	.word	0x00000000
        /*0010*/ 	.short	0x000c
        /*0012*/ 	.short	0x0060
        /*0014*/ 	.byte	0x00, 0xf0, 0x11, 0x00


	//----- nvinfo : EIATTR_KPARAM_INFO
	.align		4
.L_11:
        /*0018*/ 	.byte	0x04, 0x17
        /*001a*/ 	.short	(.L_13 - .L_12)
.L_12:
        /*001c*/ 	.word	0x00000000
        /*0020*/ 	.short	0x000b
        /*0022*/ 	.short	0x0058
        /*0024*/ 	.byte	0x00, 0xf4, 0x21, 0x00


	//----- nvinfo : EIATTR_KPARAM_INFO
	.align		4
.L_13:
        /*0028*/ 	.byte	0x04, 0x17
        /*002a*/ 	.short	(.L_15 - .L_14)
.L_14:
        /*002c*/ 	.word	0x00000000
        /*0030*/ 	.short	0x000a
        /*0032*/ 	.short	0x0050
        /*0034*/ 	.byte	0x00, 0xf4, 0x21, 0x00


	//----- nvinfo : EIATTR_KPARAM_INFO
	.align		4
.L_15:
        /*0038*/ 	.byte	0x04, 0x17
        /*003a*/ 	.short	(.L_17 - .L_16)
.L_16:
        /*003c*/ 	.word	0x00000000
        /*0040*/ 	.short	0x0009
        /*0042*/ 	.short	0x0048
        /*0044*/ 	.byte	0x00, 0xf4, 0x21, 0x00


	//----- nvinfo : EIATTR_KPARAM_INFO
	.align		4
.L_17:
        /*0048*/ 	.byte	0x04, 0x17
        /*004a*/ 	.short	(.L_19 - .L_18)
.L_18:
        /*004c*/ 	.word	0x00000000
        /*0050*/ 	.short	0x0008
        /*0052*/ 	.short	0x0040
        /*0054*/ 	.byte	0x00, 0xf4, 0x21, 0x00


	//----- nvinfo : EIATTR_KPARAM_INFO
	.align		4
.L_19:
        /*0058*/ 	.byte	0x04, 0x17
        /*005a*/ 	.short	(.L_21 - .L_20)
.L_20:
        /*005c*/ 	.word	0x00000000
        /*0060*/ 	.short	0x0007
        /*0062*/ 	.short	0x0038
        /*0064*/ 	.byte	0x00, 0xf4, 0x21, 0x00


	//----- nvinfo : EIATTR_KPARAM_INFO
	.align		4
.L_21:
        /*0068*/ 	.byte	0x04, 0x17
        /*006a*/ 	.short	(.L_23 - .L_22)
.L_22:
        /*006c*/ 	.word	0x00000000
        /*0070*/ 	.short	0x0006
        /*0072*/ 	.short	0x0030
        /*0074*/ 	.byte	0x00, 0xf4, 0x21, 0x00


	//----- nvinfo : EIATTR_KPARAM_INFO
	.align		4
.L_23:
        /*0078*/ 	.byte	0x04, 0x17
        /*007a*/ 	.short	(.L_25 - .L_24)
.L_24:
        /*007c*/ 	.word	0x00000000
        /*0080*/ 	.short	0x0005
        /*0082*/ 	.short	0x0028
        /*0084*/ 	.byte	0x00, 0xf4, 0x21, 0x00


	//----- nvinfo : EIATTR_KPARAM_INFO
	.align		4
.L_25:
        /*0088*/ 	.byte	0x04, 0x17
        /*008a*/ 	.short	(.L_27 - .L_26)
.L_26:
        /*008c*/ 	.word	0x00000000
        /*0090*/ 	.short	0x0004
        /*0092*/ 	.short	0x0020
        /*0094*/ 	.byte	0x00, 0xf4, 0x21, 0x00


	//----- nvinfo : EIATTR_KPARAM_INFO
	.align		4
.L_27:
        /*0098*/ 	.byte	0x04, 0x17
        /*009a*/ 	.short	(.L_29 - .L_28)
.L_28:
        /*009c*/ 	.word	0x00000000
        /*00a0*/ 	.short	0x0003
        /*00a2*/ 	.short	0x0018
        /*00a4*/ 	.byte	0x00, 0xf4, 0x21, 0x00


	//----- nvinfo : EIATTR_KPARAM_INFO
	.align		4
.L_29:
        /*00a8*/ 	.byte	0x04, 0x17
        /*00aa*/ 	.short	(.L_31 - .L_30)
.L_30:
        /*00ac*/ 	.word	0x00000000
        /*00b0*/ 	.short	0x0002
        /*00b2*/ 	.short	0x0010
        /*00b4*/ 	.byte	0x00, 0xf4, 0x21, 0x00


	//----- nvinfo : EIATTR_KPARAM_INFO
	.align		4
.L_31:
        /*00b8*/ 	.byte	0x04, 0x17
        /*00ba*/ 	.short	(.L_33 - .L_32)
.L_32:
        /*00bc*/ 	.word	0x00000000
        /*00c0*/ 	.short	0x0001
        /*00c2*/ 	.short	0x0008
        /*00c4*/ 	.byte	0x00, 0xf4, 0x21, 0x00


	//----- nvinfo : EIATTR_KPARAM_INFO
	.align		4
.L_33:
        /*00c8*/ 	.byte	0x04, 0x17
        /*00ca*/ 	.short	(.L_35 - .L_34)
.L_34:
        /*00cc*/ 	.word	0x00000000
        /*00d0*/ 	.short	0x0000
        /*00d2*/ 	.short	0x0000
        /*00d4*/ 	.byte	0x00, 0xf4, 0x21, 0x00


	//----- nvinfo : EIATTR_SPARSE_MMA_MASK
	.align		4
.L_35:
        /*00d8*/ 	.byte	0x03, 0x50
        /*00da*/ 	.short	0x0000


	//----- nvinfo : EIATTR_MAXREG_COUNT
	.align		4
        /*00dc*/ 	.byte	0x03, 0x1b
        /*00de*/ 	.short	0x00ff


	//----- nvinfo : EIATTR_EXIT_INSTR_OFFSETS
	.align		4
        /*00e0*/ 	.byte	0x04, 0x1c
        /*00e2*/ 	.short	(.L_37 - .L_36)


	//   ....[0]....
.L_36:
        /*00e4*/ 	.word	0x000014e0


	//----- nvinfo : EIATTR_REQNTID
	.align		4
.L_37:
        /*00e8*/ 	.byte	0x04, 0x10
        /*00ea*/ 	.short	(.L_39 - .L_38)
.L_38:
        /*00ec*/ 	.word	0x00000080
        /*00f0*/ 	.word	0x00000001
        /*00f4*/ 	.word	0x00000001


	//----- nvinfo : EIATTR_CBANK_PARAM_SIZE
	.align		4
.L_39:
        /*00f8*/ 	.byte	0x03, 0x19
        /*00fa*/ 	.short	0x0064


	//----- nvinfo : EIATTR_PARAM_CBANK
	.align		4
        /*00fc*/ 	.byte	0x04, 0x0a
        /*00fe*/ 	.short	(.L_41 - .L_40)
	.align		4
.L_40:
        /*0100*/ 	.word	index@(.nv.constant0.triton_poi_fused__unsafe_index_add_mul_sigmoid_sub_39)
        /*0104*/ 	.short	0x0210
        /*0106*/ 	.short	0x0064


	//----- nvinfo : EIATTR_SW_WAR
	.align		4
.L_41:
        /*0108*/ 	.byte	0x04, 0x36
        /*010a*/ 	.short	(.L_43 - .L_42)
.L_42:
        /*010c*/ 	.word	0x00000008
.L_43:


//--------------------- .nv.callgraph             --------------------------
	.section	.nv.callgraph,"",@"SHT_CUDA_CALLGRAPH"
	.align	4
	.sectionentsize	8
	.align		4
        /*0000*/ 	.word	0x00000000
	.align		4
        /*0004*/ 	.word	0xffffffff
	.align		4
        /*0008*/ 	.word	0x00000000
	.align		4
        /*000c*/ 	.word	0xfffffffe
	.align		4
        /*0010*/ 	.word	0x00000000
	.align		4
        /*0014*/ 	.word	0xfffffffd
	.align		4
        /*0018*/ 	.word	0x00000000
	.align		4
        /*001c*/ 	.word	0xfffffffc


//--------------------- .text.triton_poi_fused__unsafe_index_add_mul_sigmoid_sub_39 --------------------------
	.section	.text.triton_poi_fused__unsafe_index_add_mul_sigmoid_sub_39,"ax",@progbits
	.align	128
        .global         triton_poi_fused__unsafe_index_add_mul_sigmoid_sub_39
        .type           triton_poi_fused__unsafe_index_add_mul_sigmoid_sub_39,@function
        .size           triton_poi_fused__unsafe_index_add_mul_sigmoid_sub_39,(.L_x_1 - triton_poi_fused__unsafe_index_add_mul_sigmoid_sub_39)
        .other          triton_poi_fused__unsafe_index_add_mul_sigmoid_sub_39,@"STO_CUDA_ENTRY STV_DEFAULT"
triton_poi_fused__unsafe_index_add_mul_sigmoid_sub_39:
.text.triton_poi_fused__unsafe_index_add_mul_sigmoid_sub_39:
[----:B------:R-:W-:Y:S01]  /*0000*/  LDC R1, c[0x0][0x28] ;  /* 0x00000a00ff017b82 */ /* 0x000fe20000000800 */
[----:B------:R-:W1:Y:S07]  /*0010*/  S2R R0, SR_TID.X ;  /* 0x0000000000007919 */ /* 0x000e6e0000002100 */
[----:B------:R-:W2:Y:S01]  /*0020*/  LDC.64 R12, c[0x0][0x220] ;  /* 0x00008800ff0c7b82 */ /* 0x000ea20000000a00 */
[----:B------:R-:W-:Y:S01]  /*0030*/  ULDC.64 UR4, c[0x0][0x208] ;  /* 0x0000820000047ab9 */ /* 0x000fe20000000a00 */
[----:B------:R-:W-:Y:S01]  /*0040*/  ULDC.64 UR10, c[0x0][0x260] ;  /* 0x00009800000a7ab9 */ /* 0x000fe20000000a00 */
[----:B------:R-:W3:Y:S01]  /*0050*/  S2R R3, SR_CTAID.X ;  /* 0x0000000000037919 */ /* 0x000ee20000002500 */
[----:B------:R-:W-:Y:S01]  /*0060*/  ULDC.64 UR8, c[0x0][0x258] ;  /* 0x0000960000087ab9 */ /* 0x000fe20000000a00 */
[----:B------:R-:W-:-:S03]  /*0070*/  ULDC.64 UR6, c[0x0][0x230] ;  /* 0x00008c0000067ab9 */ /* 0x000fc60000000a00 */
[----:B------:R-:W4:Y:S01]  /*0080*/  LDC.64 R8, c[0x0][0x238] ;  /* 0x00008e00ff087b82 */ /* 0x000f220000000a00 */
[----:B-1----:R-:W-:-:S05]  /*0090*/  IMAD.SHL.U32 R0, R0, 0x2, RZ ;  /* 0x0000000200007824 */ /* 0x002fca00078e00ff */
[----:B------:R-:W-:-:S05]  /*00a0*/  LOP3.LUT R0, R0, 0xfe, RZ, 0xc0, !PT ;  /* 0x000000fe00007812 */ /* 0x000fca00078ec0ff */
[----:B---3--:R-:W-:-:S05]  /*00b0*/  IMAD R0, R3, 0x100, R0 ;  /* 0x0000010003007824 */ /* 0x008fca00078e0200 */
[----:B------:R-:W-:-:S04]  /*00c0*/  SHF.R.S32.HI R5, RZ, 0x1f, R0 ;  /* 0x0000001fff057819 */ /* 0x000fc80000011400 */
[----:B------:R-:W-:Y:S02]  /*00d0*/  LEA.HI R6, R5, R0, RZ, 0x3 ;  /* 0x0000000005067211 */ /* 0x000fe400078f18ff */
[----:B------:R-:W1:Y:S02]  /*00e0*/  LDC.64 R4, c[0x0][0x228] ;  /* 0x00008a00ff047b82 */ /* 0x000e640000000a00 */
[----:B------:R-:W-:-:S04]  /*00f0*/  SHF.R.S32.HI R2, RZ, 0x3, R6 ;  /* 0x00000003ff027819 */ /* 0x000fc80000011406 */
[----:B------:R-:W-:-:S04]  /*0100*/  LEA.HI R7, R2, R2, RZ, 0x3 ;  /* 0x0000000202077211 */ /* 0x000fc800078f18ff */
[----:B------:R-:W-:-:S05]  /*0110*/  LOP3.LUT R7, R7, 0xfffffff8, RZ, 0xc0, !PT ;  /* 0xfffffff807077812 */ /* 0x000fca00078ec0ff */
[----:B------:R-:W-:Y:S01]  /*0120*/  IMAD.IADD R2, R2, 0x1, -R7 ;  /* 0x0000000102027824 */ /* 0x000fe200078e0a07 */
[----:B------:R-:W-:-:S03]  /*0130*/  LOP3.LUT R7, R6, 0xfffffff8, RZ, 0xc0, !PT ;  /* 0xfffffff806077812 */ /* 0x000fc600078ec0ff */
[----:B--2---:R-:W-:-:S04]  /*0140*/  IMAD.WIDE R12, R2, 0x8, R12 ;  /* 0x00000008020c7825 */ /* 0x004fc800078e020c */
[----:B------:R-:W-:Y:S02]  /*0150*/  IMAD.IADD R16, R0, 0x1, -R7 ;  /* 0x0000000100107824 */ /* 0x000fe400078e0a07 */
[----:B------:R-:W2:Y:S02]  /*0160*/  LDG.E.EL.64 R12, desc[UR4][R12.64] ;  /* 0x000000040c0c7981 */ /* 0x000ea4000c2e1b00 */
[----:B-1----:R-:W-:-:S06]  /*0170*/  IMAD.WIDE R4, R16, 0x8, R4 ;  /* 0x0000000810047825 */ /* 0x002fcc00078e0204 */
[----:B------:R-:W3:Y:S01]  /*0180*/  LDG.E.EL.128 R4, desc[UR4][R4.64] ;  /* 0x0000000404047981 */ /* 0x000ee2000c2e1d00 */
[----:B----4-:R-:W-:-:S06]  /*0190*/  IMAD.WIDE R8, R16, 0x8, R8 ;  /* 0x0000000810087825 */ /* 0x010fcc00078e0208 */
[----:B------:R-:W4:Y:S01]  /*01a0*/  LDG.E.EL.128 R8, desc[UR4][R8.64] ;  /* 0x0000000408087981 */ /* 0x000f22000c2e1d00 */
[----:B------:R-:W-:-:S04]  /*01b0*/  SHF.R.S32.HI R3, RZ, 0x17, R3 ;  /* 0x00000017ff037819 */ /* 0x000fc80000011403 */
[----:B------:R-:W-:-:S04]  /*01c0*/  SGXT R3, R3, 0x1 ;  /* 0x000000010303781a */ /* 0x000fc80000000200 */
[----:B------:R-:W-:-:S04]  /*01d0*/  LEA.HI R3, R3, R0, RZ, 0x6 ;  /* 0x0000000003037211 */ /* 0x000fc800078f30ff */
[----:B------:R-:W-:-:S04]  /*01e0*/  SHF.R.S32.HI R3, RZ, 0x6, R3 ;  /* 0x00000006ff037819 */ /* 0x000fc80000011403 */
[----:B------:R-:W-:Y:S02]  /*01f0*/  SHF.L.U32 R25, R3, 0x2, RZ ;  /* 0x0000000203197819 */ /* 0x000fe400000006ff */
[----:B--2---:R-:W-:-:S04]  /*0200*/  SHF.R.U32.HI R15, RZ, 0x1e, R13 ;  /* 0x0000001eff0f7819 */ /* 0x004fc8000001160d */
[----:B------:R-:W-:Y:S02]  /*0210*/  LOP3.LUT R15, R15, 0x2, RZ, 0xc0, !PT ;  /* 0x000000020f0f7812 */ /* 0x000fe400078ec0ff */
[----:B---3--:R-:W-:Y:S02]  /*0220*/  SHF.R.U32.HI R14, RZ, 0x1e, R5 ;  /* 0x0000001eff0e7819 */ /* 0x008fe40000011605 */
[----:B------:R-:W-:Y:S02]  /*0230*/  IADD3 R20, P0, R12, R15, RZ ;  /* 0x0000000f0c147210 */ /* 0x000fe40007f1e0ff */
[----:B------:R-:W-:Y:S02]  /*0240*/  LOP3.LUT R3, R14, 0x2, RZ, 0xc0, !PT ;  /* 0x000000020e037812 */ /* 0x000fe400078ec0ff */
[----:B------:R-:W-:Y:S01]  /*0250*/  SHF.R.S32.HI R14, RZ, 0x1f, R25 ;  /* 0x0000001fff0e7819 */ /* 0x000fe20000011419 */
[----:B------:R-:W-:Y:S01]  /*0260*/  IMAD.X R13, RZ, RZ, R13, P0 ;  /* 0x000000ffff0d7224 */ /* 0x000fe200000e060d */
[----:B------:R-:W-:-:S02]  /*0270*/  IADD3 R3, P0, R4, R3, RZ ;  /* 0x0000000304037210 */ /* 0x000fc40007f1e0ff */
[----:B------:R-:W-:-:S03]  /*0280*/  LEA R4, P1, R20, R25, 0x1 ;  /* 0x0000001914047211 */ /* 0x000fc600078208ff */
[----:B------:R-:W-:Y:S01]  /*0290*/  IMAD.X R5, RZ, RZ, R5, P0 ;  /* 0x000000ffff057224 */ /* 0x000fe200000e0605 */
[----:B------:R-:W-:Y:S02]  /*02a0*/  LEA.HI.X R20, R20, R14, R13, 0x1, P1 ;  /* 0x0000000e14147211 */ /* 0x000fe400008f0c0d */
[----:B------:R-:W-:-:S05]  /*02b0*/  IADD3 R15, P0, R4, R3, RZ ;  /* 0x00000003040f7210 */ /* 0x000fca0007f1e0ff */
[----:B------:R-:W-:Y:S02]  /*02c0*/  IMAD.X R12, R20, 0x1, R5, P0 ;  /* 0x00000001140c7824 */ /* 0x000fe400000e0605 */
[----:B------:R-:W-:-:S03]  /*02d0*/  IMAD.SHL.U32 R22, R15, 0x4, RZ ;  /* 0x000000040f167824 */ /* 0x000fc600078e00ff */
[----:B------:R-:W-:Y:S02]  /*02e0*/  SHF.L.U64.HI R15, R15, 0x2, R12 ;  /* 0x000000020f0f7819 */ /* 0x000fe4000001020c */
[----:B------:R-:W-:Y:S01]  /*02f0*/  IADD3 R28, P0, R22, UR10, RZ ;  /* 0x0000000a161c7c10 */ /* 0x000fe2000ff1e0ff */
[----:B------:R-:W1:Y:S03]  /*0300*/  LDC.64 R12, c[0x0][0x248] ;  /* 0x00009200ff0c7b82 */ /* 0x000e660000000a00 */
[----:B------:R-:W-:-:S05]  /*0310*/  IADD3.X R29, R15, UR11, RZ, P0, !PT ;  /* 0x0000000b0f1d7c10 */ /* 0x000fca00087fe4ff */
[----:B------:R-:W2:Y:S01]  /*0320*/  LDG.E.EL R27, desc[UR4][R28.64] ;  /* 0x000000041c1b7981 */ /* 0x000ea2000c2e1900 */
[----:B------:R-:W-:-:S04]  /*0330*/  IADD3 R18, P0, R22, UR8, RZ ;  /* 0x0000000816127c10 */ /* 0x000fc8000ff1e0ff */
[----:B------:R-:W-:-:S05]  /*0340*/  IADD3.X R19, R15, UR9, RZ, P0, !PT ;  /* 0x000000090f137c10 */ /* 0x000fca00087fe4ff */
[----:B------:R-:W3:Y:S01]  /*0350*/  LDG.E.EL R26, desc[UR4][R18.64] ;  /* 0x00000004121a7981 */ /* 0x000ee2000c2e1900 */
[----:B-1----:R-:W-:-:S05]  /*0360*/  IMAD.WIDE R12, R2, 0x8, R12 ;  /* 0x00000008020c7825 */ /* 0x002fca00078e020c */
[----:B------:R1:W5:Y:S01]  /*0370*/  LDG.E.EL.64 R18, desc[UR4][R12.64] ;  /* 0x000000040c127981 */ /* 0x000362000c2e1b00 */
[----:B----4-:R-:W-:Y:S02]  /*0380*/  SHF.R.U32.HI R17, RZ, 0x1e, R9 ;  /* 0x0000001eff117819 */ /* 0x010fe40000011609 */
[----:B------:R-:W-:Y:S02]  /*0390*/  IADD3 R22, P0, R22, UR6, RZ ;  /* 0x0000000616167c10 */ /* 0x000fe4000ff1e0ff */
[----:B------:R-:W-:Y:S02]  /*03a0*/  LOP3.LUT R17, R17, 0x2, RZ, 0xc0, !PT ;  /* 0x0000000211117812 */ /* 0x000fe400078ec0ff */
[----:B------:R-:W-:Y:S02]  /*03b0*/  IADD3.X R23, R15, UR7, RZ, P0, !PT ;  /* 0x000000070f177c10 */ /* 0x000fe400087fe4ff */
[----:B------:R-:W-:Y:S01]  /*03c0*/  IADD3 R8, P1, R8, R17, RZ ;  /* 0x0000001108087210 */ /* 0x000fe20007f3e0ff */
[----:B-1----:R-:W1:Y:S03]  /*03d0*/  LDC.64 R12, c[0x0][0x240] ;  /* 0x00009000ff0c7b82 */ /* 0x002e660000000a00 */
[----:B------:R-:W-:Y:S01]  /*03e0*/  IADD3.X R15, RZ, R9, RZ, P1, !PT ;  /* 0x00000009ff0f7210 */ /* 0x000fe20000ffe4ff */
[----:B------:R-:W4:Y:S01]  /*03f0*/  LDG.E.EL R23, desc[UR4][R22.64] ;  /* 0x0000000416177981 */ /* 0x000f22000c2e1900 */
[----:B------:R-:W-:-:S05]  /*0400*/  IADD3 R21, P0, R8, R4, RZ ;  /* 0x0000000408157210 */ /* 0x000fca0007f1e0ff */
[----:B------:R-:W-:Y:S02]  /*0410*/  IMAD.X R28, R15, 0x1, R20, P0 ;  /* 0x000000010f1c7824 */ /* 0x000fe400000e0614 */
[----:B------:R-:W-:-:S03]  /*0420*/  IMAD.SHL.U32 R24, R21, 0x4, RZ ;  /* 0x0000000415187824 */ /* 0x000fc600078e00ff */
[----:B------:R-:W-:Y:S02]  /*0430*/  SHF.L.U64.HI R21, R21, 0x2, R28 ;  /* 0x0000000215157819 */ /* 0x000fe4000001021c */
[----:B------:R-:W-:-:S04]  /*0440*/  IADD3 R28, P0, R24, UR6, RZ ;  /* 0x00000006181c7c10 */ /* 0x000fc8000ff1e0ff */
[----:B------:R-:W-:-:S05]  /*0450*/  IADD3.X R29, R21, UR7, RZ, P0, !PT ;  /* 0x00000007151d7c10 */ /* 0x000fca00087fe4ff */
[----:B------:R5:W4:Y:S01]  /*0460*/  LDG.E.EL R22, desc[UR4][R28.64] ;  /* 0x000000041c167981 */ /* 0x000b22000c2e1900 */
[----:B-1----:R-:W-:-:S06]  /*0470*/  IMAD.WIDE R16, R16, 0x4, R12 ;  /* 0x0000000410107825 */ /* 0x002fcc00078e020c */
[----:B------:R-:W4:Y:S01]  /*0480*/  LDG.E.EL.64 R16, desc[UR4][R16.64] ;  /* 0x0000000410107981 */ /* 0x000f22000c2e1b00 */
[----:B--2---:R-:W-:-:S04]  /*0490*/  FADD R27, RZ, -R27 ;  /* 0x8000001bff1b7221 */ /* 0x004fc80000000000 */
[----:B------:R-:W-:-:S05]  /*04a0*/  FMUL R9, R27, 1.4426950216293334961 ;  /* 0x3fb8aa3b1b097820 */ /* 0x000fca0000400000 */
[----:B------:R-:W-:-:S13]  /*04b0*/  FSETP.GEU.AND P0, PT, R9, -126, PT ;  /* 0xc2fc00000900780b */ /* 0x000fda0003f0e000 */
[----:B------:R-:W-:-:S04]  /*04c0*/  @!P0 FMUL R9, R9, 0.5 ;  /* 0x3f00000009098820 */ /* 0x000fc80000400000 */
[----:B------:R-:W1:Y:S02]  /*04d0*/  MUFU.EX2 R12, R9 ;  /* 0x00000009000c7308 */ /* 0x000e640000000800 */
[----:B-1----:R-:W-:-:S04]  /*04e0*/  @!P0 FMUL R12, R12, R12 ;  /* 0x0000000c0c0c8220 */ /* 0x002fc80000400000 */
[----:B------:R-:W-:-:S05]  /*04f0*/  FADD R30, R12, 1 ;  /* 0x3f8000000c1e7421 */ /* 0x000fca0000000000 */
[----:B------:R-:W-:Y:S01]  /*0500*/  FSETP.GT.AND P0, PT, R30, 8.50705917302346158658e+37, PT ;  /* 0x7e8000001e00780b */ /* 0x000fe20003f04000 */
[----:B------:R-:W-:-:S12]  /*0510*/  IMAD.MOV.U32 R12, RZ, RZ, 0x3e800000 ;  /* 0x3e800000ff0c7424 */ /* 0x000fd800078e00ff */
[----:B------:R-:W-:-:S06]  /*0520*/  @P0 FMUL R30, R30, 0.25 ;  /* 0x3e8000001e1e0820 */ /* 0x000fcc0000400000 */
[----:B------:R-:W1:Y:S01]  /*0530*/  MUFU.RCP R30, R30 ;  /* 0x0000001e001e7308 */ /* 0x000e620000001000 */
[----:B------:R-:W-:Y:S02]  /*0540*/  FSEL R13, R12, 1, P0 ;  /* 0x3f8000000c0d7808 */ /* 0x000fe40000000000 */
[----:B-----5:R-:W-:-:S04]  /*0550*/  SHF.R.U32.HI R29, RZ, 0x1e, R19 ;  /* 0x0000001eff1d7819 */ /* 0x020fc80000011613 */
[----:B------:R-:W-:Y:S01]  /*0560*/  LOP3.LUT R29, R29, 0x2, RZ, 0xc0, !PT ;  /* 0x000000021d1d7812 */ /* 0x000fe200078ec0ff */
[----:B-1----:R-:W-:-:S04]  /*0570*/  FMUL R13, R30, R13 ;  /* 0x0000000d1e0d7220 */ /* 0x002fc80000400000 */
[----:B---3--:R-:W-:Y:S01]  /*0580*/  FMUL R13, R26, R13 ;  /* 0x0000000d1a0d7220 */ /* 0x008fe20000400000 */
[----:B------:R-:W-:-:S04]  /*0590*/  IADD3 R26, P0, R24, UR8, RZ ;  /* 0x00000008181a7c10 */ /* 0x000fc8000ff1e0ff */
[----:B------:R-:W-:Y:S02]  /*05a0*/  IADD3.X R27, R21, UR9, RZ, P0, !PT ;  /* 0x00000009151b7c10 */ /* 0x000fe400087fe4ff */
[----:B------:R-:W-:Y:S02]  /*05b0*/  IADD3 R28, P0, R18, R29, RZ ;  /* 0x0000001d121c7210 */ /* 0x000fe40007f1e0ff */
[----:B------:R-:W-:Y:S01]  /*05c0*/  IADD3 R24, P1, R24, UR10, RZ ;  /* 0x0000000a18187c10 */ /* 0x000fe2000ff3e0ff */
[----:B------:R1:W2:Y:S01]  /*05d0*/  LDG.E.EL R9, desc[UR4][R26.64] ;  /* 0x000000041a097981 */ /* 0x0002a2000c2e1900 */
[----:B------:R-:W-:Y:S02]  /*05e0*/  IADD3.X R19, RZ, R19, RZ, P0, !PT ;  /* 0x00000013ff137210 */ /* 0x000fe400007fe4ff */
[----:B------:R-:W-:-:S04]  /*05f0*/  LEA R18, P0, R28, R25, 0x1 ;  /* 0x000000191c127211 */ /* 0x000fc800078008ff */
[----:B------:R-:W-:Y:S02]  /*0600*/  LEA.HI.X R14, R28, R14, R19, 0x1, P0 ;  /* 0x0000000e1c0e7211 */ /* 0x000fe400000f0c13 */
[----:B------:R-:W-:-:S04]  /*0610*/  SHF.R.U32.HI R19, RZ, 0x1e, R7 ;  /* 0x0000001eff137819 */ /* 0x000fc80000011607 */
[----:B------:R-:W-:-:S04]  /*0620*/  LOP3.LUT R19, R19, 0x2, RZ, 0xc0, !PT ;  /* 0x0000000213137812 */ /* 0x000fc800078ec0ff */
[----:B------:R-:W-:Y:S02]  /*0630*/  IADD3 R6, P0, R6, R19, RZ ;  /* 0x0000001306067210 */ /* 0x000fe40007f1e0ff */
[----:B------:R-:W-:-:S04]  /*0640*/  SHF.R.U32.HI R19, RZ, 0x1e, R11 ;  /* 0x0000001eff137819 */ /* 0x000fc8000001160b */
[----:B------:R-:W-:Y:S01]  /*0650*/  LOP3.LUT R19, R19, 0x2, RZ, 0xc0, !PT ;  /* 0x0000000213137812 */ /* 0x000fe200078ec0ff */
[----:B------:R-:W-:-:S03]  /*0660*/  IMAD.X R7, RZ, RZ, R7, P0 ;  /* 0x000000ffff077224 */ /* 0x000fc600000e0607 */
[----:B------:R-:W-:Y:S02]  /*0670*/  IADD3 R19, P0, R10, R19, RZ ;  /* 0x000000130a137210 */ /* 0x000fe40007f1e0ff */
[----:B------:R-:W-:-:S03]  /*0680*/  IADD3.X R25, R21, UR11, RZ, P1, !PT ;  /* 0x0000000b15197c10 */ /* 0x000fc60008ffe4ff */
[----:B------:R-:W-:Y:S01]  /*0690*/  IMAD.X R10, RZ, RZ, R11, P0 ;  /* 0x000000ffff0a7224 */ /* 0x000fe200000e060b */
[----:B------:R-:W-:Y:S01]  /*06a0*/  IADD3 R21, P0, R4, R6, RZ ;  /* 0x0000000604157210 */ /* 0x000fe20007f1e0ff */
[----:B------:R3:W5:Y:S03]  /*06b0*/  LDG.E.EL R11, desc[UR4][R24.64] ;  /* 0x00000004180b7981 */ /* 0x000766000c2e1900 */
[----:B-1----:R-:W-:Y:S01]  /*06c0*/  SHF.L.U32 R26, R21, 0x2, RZ ;  /* 0x00000002151a7819 */ /* 0x002fe200000006ff */
[----:B------:R-:W-:-:S05]  /*06d0*/  IMAD.X R28, R20, 0x1, R7, P0 ;  /* 0x00000001141c7824 */ /* 0x000fca00000e0607 */
[----:B------:R-:W-:Y:S02]  /*06e0*/  SHF.L.U64.HI R21, R21, 0x2, R28 ;  /* 0x0000000215157819 */ /* 0x000fe4000001021c */
[----:B---3--:R-:W-:-:S04]  /*06f0*/  IADD3 R24, P0, R26, UR6, RZ ;  /* 0x000000061a187c10 */ /* 0x008fc8000ff1e0ff */
[----:B------:R-:W-:Y:S01]  /*0700*/  IADD3.X R25, R21, UR7, RZ, P0, !PT ;  /* 0x0000000715197c10 */ /* 0x000fe200087fe4ff */
[----:B----4-:R-:W-:-:S04]  /*0710*/  FADD R27, -R23, R22 ;  /* 0x00000016171b7221 */ /* 0x010fc80000000100 */
[----:B------:R1:W3:Y:S01]  /*0720*/  LDG.E.EL R22, desc[UR4][R24.64] ;  /* 0x0000000418167981 */ /* 0x0002e2000c2e1900 */
[----:B------:R-:W-:Y:S01]  /*0730*/  FFMA R23, R16, R27, R23 ;  /* 0x0000001b10177223 */ /* 0x000fe20000000017 */
[----:B-1----:R-:W-:Y:S02]  /*0740*/  IADD3 R24, P0, R26, UR8, RZ ;  /* 0x000000081a187c10 */ /* 0x002fe4000ff1e0ff */
[----:B------:R-:W-:Y:S02]  /*0750*/  IADD3 R26, P1, R26, UR10, RZ ;  /* 0x0000000a1a1a7c10 */ /* 0x000fe4000ff3e0ff */
[----:B------:R-:W-:Y:S02]  /*0760*/  IADD3.X R25, R21, UR9, RZ, P0, !PT ;  /* 0x0000000915197c10 */ /* 0x000fe400087fe4ff */
[----:B------:R-:W-:Y:S02]  /*0770*/  IADD3 R28, P0, R19, R4, RZ ;  /* 0x00000004131c7210 */ /* 0x000fe40007f1e0ff */
[----:B------:R-:W-:Y:S01]  /*0780*/  IADD3.X R27, R21, UR11, RZ, P1, !PT ;  /* 0x0000000b151b7c10 */ /* 0x000fe20008ffe4ff */
[----:B------:R-:W4:Y:S02]  /*0790*/  LDG.E.EL R24, desc[UR4][R24.64] ;  /* 0x0000000418187981 */ /* 0x000f24000c2e1900 */
[----:B------:R-:W-:-:S02]  /*07a0*/  IMAD.X R29, R10, 0x1, R20, P0 ;  /* 0x000000010a1d7824 */ /* 0x000fc400000e0614 */
[----:B------:R-:W-:-:S03]  /*07b0*/  IMAD.SHL.U32 R20, R28, 0x4, RZ ;  /* 0x000000041c147824 */ /* 0x000fc600078e00ff */
[----:B------:R-:W-:Y:S01]  /*07c0*/  SHF.L.U64.HI R4, R28, 0x2, R29 ;  /* 0x000000021c047819 */ /* 0x000fe2000001021d */
[----:B------:R1:W2:Y:S02]  /*07d0*/  LDG.E.EL R25, desc[UR4][R26.64] ;  /* 0x000000041a197981 */ /* 0x0002a4000c2e1900 */
[----:B-1----:R-:W-:-:S04]  /*07e0*/  IADD3 R26, P0, R20, UR6, RZ ;  /* 0x00000006141a7c10 */ /* 0x002fc8000ff1e0ff */
[----:B------:R-:W-:Y:S02]  /*07f0*/  IADD3.X R27, R4, UR7, RZ, P0, !PT ;  /* 0x00000007041b7c10 */ /* 0x000fe400087fe4ff */
[----:B------:R-:W-:Y:S02]  /*0800*/  IADD3 R3, P0, R18, R3, RZ ;  /* 0x0000000312037210 */ /* 0x000fe40007f1e0ff */
[----:B------:R-:W-:Y:S01]  /*0810*/  IADD3 R8, P2, R18, R8, RZ ;  /* 0x0000000812087210 */ /* 0x000fe20007f5e0ff */
[----:B------:R1:W3:Y:S01]  /*0820*/  LDG.E.EL R26, desc[UR4][R26.64] ;  /* 0x000000041a1a7981 */ /* 0x0002e2000c2e1900 */
[----:B------:R-:W-:Y:S02]  /*0830*/  IADD3 R6, P1, R18, R6, RZ ;  /* 0x0000000612067210 */ /* 0x000fe40007f3e0ff */
[----:B-1----:R-:W-:Y:S02]  /*0840*/  IADD3 R27, P3, R18, R19, RZ ;  /* 0x00000013121b7210 */ /* 0x002fe40007f7e0ff */
[----:B------:R-:W-:-:S04]  /*0850*/  IADD3 R18, P4, R20, UR8, RZ ;  /* 0x0000000814127c10 */ /* 0x000fc8000ff9e0ff */
[----:B------:R-:W-:-:S05]  /*0860*/  IADD3.X R19, R4, UR9, RZ, P4, !PT ;  /* 0x0000000904137c10 */ /* 0x000fca000a7fe4ff */
[----:B------:R1:W2:Y:S02]  /*0870*/  LDG.E.EL R28, desc[UR4][R18.64] ;  /* 0x00000004121c7981 */ /* 0x0002a4000c2e1900 */
[----:B-1----:R-:W1:Y:S01]  /*0880*/  LDC.64 R18, c[0x0][0x250] ;  /* 0x00009400ff127b82 */ /* 0x002e620000000a00 */
[C---:B------:R-:W-:Y:S01]  /*0890*/  IMAD.X R5, R14.reuse, 0x1, R5, P0 ;  /* 0x000000010e057824 */ /* 0x040fe200000e0605 */
[----:B------:R-:W-:Y:S01]  /*08a0*/  IADD3.X R15, R14, R15, RZ, P2, !PT ;  /* 0x0000000f0e0f7210 */ /* 0x000fe200017fe4ff */
[C---:B------:R-:W-:Y:S01]  /*08b0*/  IMAD.X R7, R14.reuse, 0x1, R7, P1 ;  /* 0x000000010e077824 */ /* 0x040fe200008e0607 */
[----:B------:R-:W-:Y:S01]  /*08c0*/  IADD3 R20, P5, R20, UR10, RZ ;  /* 0x0000000a14147c10 */ /* 0x000fe2000ffbe0ff */
[----:B------:R-:W-:Y:S02]  /*08d0*/  IMAD.X R10, R14, 0x1, R10, P3 ;  /* 0x000000010e0a7824 */ /* 0x000fe400018e060a */
[----:B------:R-:W-:Y:S01]  /*08e0*/  IMAD.SHL.U32 R14, R3, 0x4, RZ ;  /* 0x00000004030e7824 */ /* 0x000fe200078e00ff */
[----:B------:R-:W-:-:S02]  /*08f0*/  IADD3.X R21, R4, UR11, RZ, P5, !PT ;  /* 0x0000000b04157c10 */ /* 0x000fc4000affe4ff */
[----:B------:R-:W-:Y:S02]  /*0900*/  SHF.L.U64.HI R3, R3, 0x2, R5 ;  /* 0x0000000203037819 */ /* 0x000fe40000010205 */
[----:B------:R-:W-:Y:S01]  /*0910*/  IADD3 R4, P0, R14, UR6, RZ ;  /* 0x000000060e047c10 */ /* 0x000fe2000ff1e0ff */
[----:B------:R1:W2:Y:S03]  /*0920*/  LDG.E.EL R20, desc[UR4][R20.64] ;  /* 0x0000000414147981 */ /* 0x0002a6000c2e1900 */
[----:B------:R-:W-:Y:S02]  /*0930*/  IADD3.X R5, R3, UR7, RZ, P0, !PT ;  /* 0x0000000703057c10 */ /* 0x000fe400087fe4ff */
[C---:B01----:R-:W-:Y:S02]  /*0940*/  SHF.L.U64.HI R21, R8.reuse, 0x2, R15 ;  /* 0x0000000208157819 */ /* 0x043fe4000001020f */
[----:B------:R-:W-:Y:S01]  /*0950*/  SHF.L.U32 R8, R8, 0x2, RZ ;  /* 0x0000000208087819 */ /* 0x000fe200000006ff */
[----:B------:R-:W-:-:S02]  /*0960*/  IMAD.WIDE R18, R2, 0x4, R18 ;  /* 0x0000000402127825 */ /* 0x000fc400078e0212 */
[----:B------:R0:W2:Y:S04]  /*0970*/  LDG.E.EL R2, desc[UR4][R4.64] ;  /* 0x0000000404027981 */ /* 0x0000a8000c2e1900 */
[----:B------:R-:W2:Y:S01]  /*0980*/  LDG.E.EL R18, desc[UR4][R18.64] ;  /* 0x0000000412127981 */ /* 0x000ea2000c2e1900 */
[----:B0-----:R-:W-:-:S04]  /*0990*/  IADD3 R4, P0, R8, UR6, RZ ;  /* 0x0000000608047c10 */ /* 0x001fc8000ff1e0ff */
[----:B------:R-:W-:-:S05]  /*09a0*/  IADD3.X R5, R21, UR7, RZ, P0, !PT ;  /* 0x0000000715057c10 */ /* 0x000fca00087fe4ff */
[----:B------:R0:W2:Y:S01]  /*09b0*/  LDG.E.EL R19, desc[UR4][R4.64] ;  /* 0x0000000404137981 */ /* 0x0000a2000c2e1900 */
[C---:B------:R-:W-:Y:S01]  /*09c0*/  SHF.L.U64.HI R7, R6.reuse, 0x2, R7 ;  /* 0x0000000206077819 */ /* 0x040fe20000010207 */
[----:B------:R-:W-:Y:S01]  /*09d0*/  IMAD.SHL.U32 R6, R6, 0x4, RZ ;  /* 0x0000000406067824 */ /* 0x000fe200078e00ff */
[----:B0-----:R-:W-:-:S04]  /*09e0*/  IADD3 R4, P0, R14, UR8, RZ ;  /* 0x000000080e047c10 */ /* 0x001fc8000ff1e0ff */
[----:B------:R-:W-:Y:S02]  /*09f0*/  IADD3.X R5, R3, UR9, RZ, P0, !PT ;  /* 0x0000000903057c10 */ /* 0x000fe400087fe4ff */
[----:B------:R-:W-:Y:S02]  /*0a00*/  IADD3 R14, P0, R14, UR10, RZ ;  /* 0x0000000a0e0e7c10 */ /* 0x000fe4000ff1e0ff */
[C---:B------:R-:W-:Y:S01]  /*0a10*/  SHF.L.U64.HI R10, R27.reuse, 0x2, R10 ;  /* 0x000000021b0a7819 */ /* 0x040fe2000001020a */
[----:B------:R-:W-:Y:S01]  /*0a20*/  IMAD.SHL.U32 R27, R27, 0x4, RZ ;  /* 0x000000041b1b7824 */ /* 0x000fe200078e00ff */
[----:B------:R-:W-:Y:S01]  /*0a30*/  IADD3.X R15, R3, UR11, RZ, P0, !PT ;  /* 0x0000000b030f7c10 */ /* 0x000fe200087fe4ff */
[----:B------:R-:W4:Y:S01]  /*0a40*/  LDG.E.EL R4, desc[UR4][R4.64] ;  /* 0x0000000404047981 */ /* 0x000f22000c2e1900 */
[----:B------:R-:W-:-:S03]  /*0a50*/  IADD3 R30, P0, R6, UR6, RZ ;  /* 0x00000006061e7c10 */ /* 0x000fc6000ff1e0ff */
[----:B------:R-:W4:Y:S01]  /*0a60*/  LDG.E.EL R14, desc[UR4][R14.64] ;  /* 0x000000040e0e7981 */ /* 0x000f22000c2e1900 */
[----:B------:R-:W-:-:S05]  /*0a70*/  IADD3.X R31, R7, UR7, RZ, P0, !PT ;  /* 0x00000007071f7c10 */ /* 0x000fca00087fe4ff */
[----:B------:R-:W4:Y:S01]  /*0a80*/  LDG.E.EL R5, desc[UR4][R30.64] ;  /* 0x000000041e057981 */ /* 0x000f22000c2e1900 */
[----:B---3--:R-:W-:-:S04]  /*0a90*/  FADD R26, -R22, R26 ;  /* 0x0000001a161a7221 */ /* 0x008fc80000000100 */
[----:B------:R-:W-:Y:S01]  /*0aa0*/  FFMA R22, R17, R26, R22 ;  /* 0x0000001a11167223 */ /* 0x000fe20000000016 */
[----:B--2---:R-:W-:-:S04]  /*0ab0*/  FADD R19, -R2, R19 ;  /* 0x0000001302137221 */ /* 0x004fc80000000100 */
[----:B------:R-:W-:Y:S01]  /*0ac0*/  FFMA R26, R16, R19, R2 ;  /* 0x00000013101a7223 */ /* 0x000fe20000000002 */
[----:B------:R-:W-:-:S04]  /*0ad0*/  IADD3 R2, P0, R27, UR6, RZ ;  /* 0x000000061b027c10 */ /* 0x000fc8000ff1e0ff */
[----:B------:R-:W-:-:S05]  /*0ae0*/  IADD3.X R3, R10, UR7, RZ, P0, !PT ;  /* 0x000000070a037c10 */ /* 0x000fca00087fe4ff */
[----:B------:R0:W2:Y:S02]  /*0af0*/  LDG.E.EL R15, desc[UR4][R2.64] ;  /* 0x00000004020f7981 */ /* 0x0000a4000c2e1900 */
[----:B0-----:R-:W-:-:S04]  /*0b00*/  IADD3 R2, P0, R6, UR8, RZ ;  /* 0x0000000806027c10 */ /* 0x001fc8000ff1e0ff */
[----:B------:R-:W-:Y:S02]  /*0b10*/  IADD3.X R3, R7, UR9, RZ, P0, !PT ;  /* 0x0000000907037c10 */ /* 0x000fe400087fe4ff */
[----:B------:R-:W-:-:S03]  /*0b20*/  IADD3 R6, P1, R6, UR10, RZ ;  /* 0x0000000a06067c10 */ /* 0x000fc6000ff3e0ff */
[----:B------:R0:W3:Y:S01]  /*0b30*/  LDG.E.EL R19, desc[UR4][R2.64] ;  /* 0x0000000402137981 */ /* 0x0000e2000c2e1900 */
[----:B------:R-:W-:Y:S02]  /*0b40*/  IADD3.X R7, R7, UR11, RZ, P1, !PT ;  /* 0x0000000b07077c10 */ /* 0x000fe40008ffe4ff */
[----:B0-----:R-:W-:-:S03]  /*0b50*/  IADD3 R2, P0, R8, UR8, RZ ;  /* 0x0000000808027c10 */ /* 0x001fc6000ff1e0ff */
[----:B------:R-:W3:Y:S01]  /*0b60*/  LDG.E.EL R6, desc[UR4][R6.64] ;  /* 0x0000000406067981 */ /* 0x000ee2000c2e1900 */
[----:B------:R-:W-:Y:S02]  /*0b70*/  IADD3.X R3, R21, UR9, RZ, P0, !PT ;  /* 0x0000000915037c10 */ /* 0x000fe400087fe4ff */
[----:B------:R-:W-:-:S03]  /*0b80*/  IADD3 R30, P1, R8, UR10, RZ ;  /* 0x0000000a081e7c10 */ /* 0x000fc6000ff3e0ff */
[----:B------:R0:W3:Y:S01]  /*0b90*/  LDG.E.EL R7, desc[UR4][R2.64] ;  /* 0x0000000402077981 */ /* 0x0000e2000c2e1900 */
[----:B------:R-:W-:-:S05]  /*0ba0*/  IADD3.X R31, R21, UR11, RZ, P1, !PT ;  /* 0x0000000b151f7c10 */ /* 0x000fca0008ffe4ff */
[----:B------:R-:W3:Y:S01]  /*0bb0*/  LDG.E.EL R30, desc[UR4][R30.64] ;  /* 0x000000041e1e7981 */ /* 0x000ee2000c2e1900 */
[----:B0-----:R-:W-:-:S04]  /*0bc0*/  IADD3 R2, P0, R27, UR10, RZ ;  /* 0x0000000a1b027c10 */ /* 0x001fc8000ff1e0ff */
[----:B------:R-:W-:-:S05]  /*0bd0*/  IADD3.X R3, R10, UR11, RZ, P0, !PT ;  /* 0x0000000b0a037c10 */ /* 0x000fca00087fe4ff */
[----:B------:R0:W3:Y:S02]  /*0be0*/  LDG.E.EL R8, desc[UR4][R2.64] ;  /* 0x0000000402087981 */ /* 0x0000e4000c2e1900 */
[----:B0-----:R-:W-:-:S04]  /*0bf0*/  IADD3 R2, P0, R27, UR8, RZ ;  /* 0x000000081b027c10 */ /* 0x001fc8000ff1e0ff */
[----:B------:R-:W-:-:S05]  /*0c00*/  IADD3.X R3, R10, UR9, RZ, P0, !PT ;  /* 0x000000090a037c10 */ /* 0x000fca00087fe4ff */
[----:B------:R0:W3:Y:S02]  /*0c10*/  LDG.E.EL R10, desc[UR4][R2.64] ;  /* 0x00000004020a7981 */ /* 0x0000e4000c2e1900 */
[----:B0-----:R-:W0:Y:S02]  /*0c20*/  LDC.64 R2, c[0x0][0x268] ;  /* 0x00009a00ff027b82 */ /* 0x001e240000000a00 */
[----:B0-----:R-:W-:-:S06]  /*0c30*/  IMAD.WIDE R2, R0, 0x4, R2 ;  /* 0x0000000400027825 */ /* 0x001fcc00078e0202 */
[----:B------:R-:W3:Y:S01]  /*0c40*/  LDG.E.64 R2, desc[UR4][R2.64] ;  /* 0x0000000402027981 */ /* 0x000ee2000c1e1b00 */
[----:B-----5:R-:W-:-:S04]  /*0c50*/  FADD R11, RZ, -R11 ;  /* 0x8000000bff0b7221 */ /* 0x020fc80000000000 */
[----:B------:R-:W-:-:S05]  /*0c60*/  FMUL R21, R11, 1.4426950216293334961 ;  /* 0x3fb8aa3b0b157820 */ /* 0x000fca0000400000 */
[----:B------:R-:W-:Y:S01]  /*0c70*/  FSETP.GEU.AND P0, PT, R21, -126, PT ;  /* 0xc2fc00001500780b */ /* 0x000fe20003f0e000 */
[----:B------:R-:W-:Y:S01]  /*0c80*/  FADD R26, -R23, R26 ;  /* 0x0000001a171a7221 */ /* 0x000fe20000000100 */
[----:B------:R-:W-:-:S03]  /*0c90*/  FADD R25, RZ, -R25 ;  /* 0x80000019ff197221 */ /* 0x000fc60000000000 */
[----:B------:R-:W-:Y:S01]  /*0ca0*/  FFMA R23, R18, R26, R23 ;  /* 0x0000001a12177223 */ /* 0x000fe20000000017 */
[----:B------:R-:W-:-:S07]  /*0cb0*/  FMUL R25, R25, 1.4426950216293334961 ;  /* 0x3fb8aa3b19197820 */ /* 0x000fce0000400000 */
[----:B------:R-:W-:Y:S01]  /*0cc0*/  @!P0 FMUL R21, R21, 0.5 ;  /* 0x3f00000015158820 */ /* 0x000fe20000400000 */
[----:B------:R-:W-:Y:S01]  /*0cd0*/  FADD R20, RZ, -R20 ;  /* 0x80000014ff147221 */ /* 0x000fe20000000000 */
[----:B------:R-:W-:Y:S01]  /*0ce0*/  FSETP.GEU.AND P3, PT, R25, -126, PT ;  /* 0xc2fc00001900780b */ /* 0x000fe20003f6e000 */
[----:B----4-:R-:W-:Y:S02]  /*0cf0*/  FADD R14, RZ, -R14 ;  /* 0x8000000eff0e7221 */ /* 0x010fe40000000000 */
[----:B------:R-:W-:-:S05]  /*0d00*/  FMUL R11, R20, 1.4426950216293334961 ;  /* 0x3fb8aa3b140b7820 */ /* 0x000fca0000400000 */
[----:B------:R-:W-:-:S05]  /*0d10*/  FSETP.GEU.AND P4, PT, R11, -126, PT ;  /* 0xc2fc00000b00780b */ /* 0x000fca0003f8e000 */
[----:B------:R-:W-:Y:S01]  /*0d20*/  @!P3 FMUL R25, R25, 0.5 ;  /* 0x3f0000001919b820 */ /* 0x000fe20000400000 */
[----:B------:R-:W-:-:S07]  /*0d30*/  FADD R23, RZ, -R23 ;  /* 0x80000017ff177221 */ /* 0x000fce0000000000 */
[----:B------:R-:W-:Y:S01]  /*0d40*/  @!P4 FMUL R11, R11, 0.5 ;  /* 0x3f0000000b0bc820 */ /* 0x000fe20000400000 */
[----:B--2---:R-:W-:-:S04]  /*0d50*/  FADD R26, -R5, R15 ;  /* 0x0000000f051a7221 */ /* 0x004fc80000000100 */
[----:B------:R-:W-:Y:S02]  /*0d60*/  FFMA R15, R17, R26, R5 ;  /* 0x0000001a110f7223 */ /* 0x000fe40000000005 */
[----:B------:R-:W0:Y:S02]  /*0d70*/  MUFU.EX2 R5, R21 ;  /* 0x0000001500057308 */ /* 0x000e240000000800 */
[----:B------:R-:W-:-:S04]  /*0d80*/  FADD R15, -R22, R15 ;  /* 0x0000000f160f7221 */ /* 0x000fc80000000100 */
[----:B------:R-:W-:Y:S01]  /*0d90*/  FFMA R22, R18, R15, R22 ;  /* 0x0000000f12167223 */ /* 0x000fe20000000016 */
[----:B------:R-:W-:-:S05]  /*0da0*/  FMUL R15, R14, 1.4426950216293334961 ;  /* 0x3fb8aa3b0e0f7820 */ /* 0x000fca0000400000 */
[----:B------:R-:W-:Y:S01]  /*0db0*/  FSETP.GEU.AND P5, PT, R15, -126, PT ;  /* 0xc2fc00000f00780b */ /* 0x000fe20003fae000 */
[----:B0-----:R-:W-:Y:S01]  /*0dc0*/  @!P0 FMUL R5, R5, R5 ;  /* 0x0000000505058220 */ /* 0x001fe20000400000 */
[----:B---3--:R-:W-:-:S04]  /*0dd0*/  FADD R6, RZ, -R6 ;  /* 0x80000006ff067221 */ /* 0x008fc80000000000 */
[----:B------:R-:W-:Y:S01]  /*0de0*/  FMUL R20, R6, 1.4426950216293334961 ;  /* 0x3fb8aa3b06147820 */ /* 0x000fe20000400000 */
[----:B------:R-:W-:Y:S01]  /*0df0*/  FADD R5, R5, 1 ;  /* 0x3f80000005057421 */ /* 0x000fe20000000000 */
[----:B------:R-:W-:-:S04]  /*0e00*/  FADD R30, RZ, -R30 ;  /* 0x8000001eff1e7221 */ /* 0x000fc80000000000 */
[----:B------:R-:W-:Y:S01]  /*0e10*/  FMUL R26, R30, 1.4426950216293334961 ;  /* 0x3fb8aa3b1e1a7820 */ /* 0x000fe20000400000 */
[----:B------:R-:W-:-:S04]  /*0e20*/  FADD R8, RZ, -R8 ;  /* 0x80000008ff087221 */ /* 0x000fc80000000000 */
[----:B------:R-:W-:Y:S01]  /*0e30*/  FMUL R21, R8, 1.4426950216293334961 ;  /* 0x3fb8aa3b08157820 */ /* 0x000fe20000400000 */
[----:B------:R-:W-:Y:S02]  /*0e40*/  FSETP.GEU.AND P6, PT, R20, -126, PT ;  /* 0xc2fc00001400780b */ /* 0x000fe40003fce000 */
[----:B------:R-:W-:Y:S02]  /*0e50*/  FSETP.GEU.AND P0, PT, R26, -126, PT ;  /* 0xc2fc00001a00780b */ /* 0x000fe40003f0e000 */
[----:B------:R-:W-:Y:S01]  /*0e60*/  FSETP.GEU.AND P1, PT, R21, -126, PT ;  /* 0xc2fc00001500780b */ /* 0x000fe20003f2e000 */
[----:B------:R-:W0:Y:S01]  /*0e70*/  MUFU.EX2 R6, R25 ;  /* 0x0000001900067308 */ /* 0x000e220000000800 */
[----:B------:R-:W-:Y:S01]  /*0e80*/  FSETP.GT.AND P2, PT, R5, 8.50705917302346158658e+37, PT ;  /* 0x7e8000000500780b */ /* 0x000fe20003f44000 */
[----:B------:R-:W-:Y:S01]  /*0e90*/  @!P5 FMUL R15, R15, 0.5 ;  /* 0x3f0000000f0fd820 */ /* 0x000fe20000400000 */
[----:B------:R-:W-:Y:S01]  /*0ea0*/  FADD R22, RZ, -R22 ;  /* 0x80000016ff167221 */ /* 0x000fe20000000000 */
[----:B------:R-:W-:-:S04]  /*0eb0*/  FMUL R8, R23, 1.4426950216293334961 ;  /* 0x3fb8aa3b17087820 */ /* 0x000fc80000400000 */
[----:B------:R1:W2:Y:S01]  /*0ec0*/  MUFU.EX2 R14, R11 ;  /* 0x0000000b000e7308 */ /* 0x0002a20000000800 */
[----:B------:R-:W-:Y:S01]  /*0ed0*/  @!P6 FMUL R20, R20, 0.5 ;  /* 0x3f0000001414e820 */ /* 0x000fe20000400000 */
[----:B------:R-:W-:Y:S02]  /*0ee0*/  @!P0 FMUL R26, R26, 0.5 ;  /* 0x3f0000001a1a8820 */ /* 0x000fe40000400000 */
[----:B------:R-:W-:Y:S01]  /*0ef0*/  @!P1 FMUL R21, R21, 0.5 ;  /* 0x3f00000015159820 */ /* 0x000fe20000400000 */
[----:B------:R-:W-:-:S03]  /*0f00*/  FMUL R29, R22, 1.4426950216293334961 ;  /* 0x3fb8aa3b161d7820 */ /* 0x000fc60000400000 */
[----:B------:R-:W3:Y:S01]  /*0f10*/  MUFU.EX2 R15, R15 ;  /* 0x0000000f000f7308 */ /* 0x000ee20000000800 */
[----:B------:R-:W-:Y:S01]  /*0f20*/  @P2 FMUL R5, R5, 0.25 ;  /* 0x3e80000005052820 */ /* 0x000fe20000400000 */
[----:B-1----:R-:W-:Y:S01]  /*0f30*/  FSEL R11, R12, 1, P2 ;  /* 0x3f8000000c0b7808 */ /* 0x002fe20001000000 */
[----:B0-----:R-:W-:Y:S01]  /*0f40*/  @!P3 FMUL R6, R6, R6 ;  /* 0x000000060606b220 */ /* 0x001fe20000400000 */
[----:B------:R-:W-:-:S04]  /*0f50*/  FSETP.GEU.AND P2, PT, R8, -126, PT ;  /* 0xc2fc00000800780b */ /* 0x000fc80003f4e000 */
[----:B------:R-:W0:Y:S01]  /*0f60*/  MUFU.EX2 R22, R26 ;  /* 0x0000001a00167308 */ /* 0x000e220000000800 */
[----:B------:R-:W-:Y:S01]  /*0f70*/  FSETP.GEU.AND P3, PT, R29, -126, PT ;  /* 0xc2fc00001d00780b */ /* 0x000fe20003f6e000 */
[----:B------:R-:W-:-:S06]  /*0f80*/  FADD R30, R6, 1 ;  /* 0x3f800000061e7421 */ /* 0x000fcc0000000000 */
[----:B------:R-:W1:Y:S08]  /*0f90*/  MUFU.EX2 R21, R21 ;  /* 0x0000001500157308 */ /* 0x000e700000000800 */
[----:B------:R-:W4:Y:S01]  /*0fa0*/  MUFU.EX2 R20, R20 ;  /* 0x0000001400147308 */ /* 0x000f220000000800 */
[----:B--2---:R-:W-:Y:S01]  /*0fb0*/  @!P4 FMUL R14, R14, R14 ;  /* 0x0000000e0e0ec220 */ /* 0x004fe20000400000 */
[----:B------:R-:W-:Y:S01]  /*0fc0*/  FSETP.GT.AND P4, PT, R30, 8.50705917302346158658e+37, PT ;  /* 0x7e8000001e00780b */ /* 0x000fe20003f84000 */
[----:B---3--:R-:W-:Y:S01]  /*0fd0*/  @!P5 FMUL R15, R15, R15 ;  /* 0x0000000f0f0fd220 */ /* 0x008fe20000400000 */
[----:B0-----:R-:W-:Y:S01]  /*0fe0*/  @!P0 FMUL R22, R22, R22 ;  /* 0x0000001616168220 */ /* 0x001fe20000400000 */
[----:B------:R-:W-:Y:S01]  /*0ff0*/  FADD R23, R14, 1 ;  /* 0x3f8000000e177421 */ /* 0x000fe20000000000 */
[----:B------:R-:W-:Y:S01]  /*1000*/  @!P2 FMUL R8, R8, 0.5 ;  /* 0x3f0000000808a820 */ /* 0x000fe20000400000 */
[----:B-1----:R-:W-:Y:S01]  /*1010*/  @!P1 FMUL R21, R21, R21 ;  /* 0x0000001515159220 */ /* 0x002fe20000400000 */
[----:B------:R-:W-:Y:S01]  /*1020*/  FADD R25, R15, 1 ;  /* 0x3f8000000f197421 */ /* 0x000fe20000000000 */
[----:B------:R-:W-:Y:S01]  /*1030*/  @!P3 FMUL R29, R29, 0.5 ;  /* 0x3f0000001d1db820 */ /* 0x000fe20000400000 */
[----:B------:R-:W-:Y:S01]  /*1040*/  FADD R22, R22, 1 ;  /* 0x3f80000016167421 */ /* 0x000fe20000000000 */
[----:B------:R-:W-:Y:S01]  /*1050*/  FSETP.GT.AND P5, PT, R23, 8.50705917302346158658e+37, PT ;  /* 0x7e8000001700780b */ /* 0x000fe20003fa4000 */
[----:B------:R-:W-:Y:S01]  /*1060*/  FADD R15, R21, 1 ;  /* 0x3f800000150f7421 */ /* 0x000fe20000000000 */
[----:B----4-:R-:W-:Y:S01]  /*1070*/  @!P6 FMUL R20, R20, R20 ;  /* 0x000000141414e220 */ /* 0x010fe20000400000 */
[----:B------:R-:W0:Y:S01]  /*1080*/  MUFU.EX2 R8, R8 ;  /* 0x0000000800087308 */ /* 0x000e220000000800 */
[----:B------:R-:W-:-:S02]  /*1090*/  FSETP.GT.AND P6, PT, R25, 8.50705917302346158658e+37, PT ;  /* 0x7e8000001900780b */ /* 0x000fc40003fc4000 */
[----:B------:R-:W-:Y:S01]  /*10a0*/  FADD R27, R20, 1 ;  /* 0x3f800000141b7421 */ /* 0x000fe20000000000 */
[----:B------:R-:W-:Y:S01]  /*10b0*/  @P4 FMUL R30, R30, 0.25 ;  /* 0x3e8000001e1e4820 */ /* 0x000fe20000400000 */
[----:B------:R-:W-:-:S03]  /*10c0*/  FSETP.GT.AND P1, PT, R22, 8.50705917302346158658e+37, PT ;  /* 0x7e8000001600780b */ /* 0x000fc60003f24000 */
[----:B------:R-:W1:Y:S01]  /*10d0*/  MUFU.EX2 R6, R29 ;  /* 0x0000001d00067308 */ /* 0x000e620000000800 */
[----:B------:R-:W-:Y:S02]  /*10e0*/  FSEL R21, R12, 1, P4 ;  /* 0x3f8000000c157808 */ /* 0x000fe40002000000 */
[----:B------:R-:W-:Y:S02]  /*10f0*/  FSETP.GT.AND P4, PT, R15, 8.50705917302346158658e+37, PT ;  /* 0x7e8000000f00780b */ /* 0x000fe40003f84000 */
[----:B------:R-:W-:-:S03]  /*1100*/  FSETP.GT.AND P0, PT, R27, 8.50705917302346158658e+37, PT ;  /* 0x7e8000001b00780b */ /* 0x000fc60003f04000 */
[----:B------:R-:W2:Y:S01]  /*1110*/  MUFU.RCP R26, R5 ;  /* 0x00000005001a7308 */ /* 0x000ea20000001000 */
[----:B------:R-:W-:Y:S01]  /*1120*/  @P5 FMUL R23, R23, 0.25 ;  /* 0x3e80000017175820 */ /* 0x000fe20000400000 */
[----:B------:R-:W-:-:S06]  /*1130*/  @P6 FMUL R25, R25, 0.25 ;  /* 0x3e80000019196820 */ /* 0x000fcc0000400000 */
[----:B------:R-:W3:Y:S01]  /*1140*/  MUFU.RCP R14, R30 ;  /* 0x0000001e000e7308 */ /* 0x000ee20000001000 */
[----:B0-----:R-:W-:Y:S01]  /*1150*/  @!P2 FMUL R8, R8, R8 ;  /* 0x000000080808a220 */ /* 0x001fe20000400000 */
[----:B------:R-:W-:Y:S01]  /*1160*/  @P1 FMUL R22, R22, 0.25 ;  /* 0x3e80000016161820 */ /* 0x000fe20000400000 */
[----:B-1----:R-:W-:Y:S01]  /*1170*/  @!P3 FMUL R6, R6, R6 ;  /* 0x000000060606b220 */ /* 0x002fe20000400000 */
[----:B------:R-:W-:Y:S01]  /*1180*/  @P4 FMUL R15, R15, 0.25 ;  /* 0x3e8000000f0f4820 */ /* 0x000fe20000400000 */
[----:B------:R-:W-:-:S03]  /*1190*/  @P0 FMUL R27, R27, 0.25 ;  /* 0x3e8000001b1b0820 */ /* 0x000fc60000400000 */
[----:B------:R0:W1:Y:S01]  /*11a0*/  MUFU.RCP R5, R23 ;  /* 0x0000001700057308 */ /* 0x0000620000001000 */
[----:B--2---:R-:W-:Y:S01]  /*11b0*/  FMUL R26, R26, R11 ;  /* 0x0000000b1a1a7220 */ /* 0x004fe20000400000 */
[----:B------:R-:W-:Y:S01]  /*11c0*/  FADD R8, R8, 1 ;  /* 0x3f80000008087421 */ /* 0x000fe20000000000 */
[----:B------:R-:W-:-:S05]  /*11d0*/  FADD R6, R6, 1 ;  /* 0x3f80000006067421 */ /* 0x000fca0000000000 */
[----:B------:R-:W2:Y:S01]  /*11e0*/  MUFU.RCP R20, R25 ;  /* 0x0000001900147308 */ /* 0x000ea20000001000 */
[----:B------:R-:W-:Y:S01]  /*11f0*/  FFMA R9, R9, R26, -R13 ;  /* 0x0000001a09097223 */ /* 0x000fe2000000080d */
[----:B------:R-:W-:Y:S01]  /*1200*/  FSEL R26, R12, 1, P0 ;  /* 0x3f8000000c1a7808 */ /* 0x000fe20000000000 */
[----:B---3--:R-:W-:Y:S01]  /*1210*/  FMUL R21, R14, R21 ;  /* 0x000000150e157220 */ /* 0x008fe20000400000 */
[----:B------:R-:W-:-:S04]  /*1220*/  FSETP.GT.AND P2, PT, R8, 8.50705917302346158658e+37, PT ;  /* 0x7e8000000800780b */ /* 0x000fc80003f44000 */
[----:B------:R-:W3:Y:S01]  /*1230*/  MUFU.RCP R11, R27 ;  /* 0x0000001b000b7308 */ /* 0x000ee20000001000 */
[----:B------:R-:W-:Y:S02]  /*1240*/  FSETP.GT.AND P0, PT, R6, 8.50705917302346158658e+37, PT ;  /* 0x7e8000000600780b */ /* 0x000fe40003f04000 */
[----:B------:R-:W-:-:S05]  /*1250*/  FSEL R14, R12, 1, P5 ;  /* 0x3f8000000c0e7808 */ /* 0x000fca0002800000 */
[----:B------:R-:W4:Y:S01]  /*1260*/  MUFU.RCP R22, R22 ;  /* 0x0000001600167308 */ /* 0x000f220000001000 */
[----:B0-----:R-:W-:-:S07]  /*1270*/  FSEL R23, R12, 1, P6 ;  /* 0x3f8000000c177808 */ /* 0x001fce0003000000 */
[----:B------:R-:W0:Y:S01]  /*1280*/  MUFU.RCP R15, R15 ;  /* 0x0000000f000f7308 */ /* 0x000e220000001000 */
[----:B------:R-:W-:Y:S01]  /*1290*/  FMUL R24, R24, R21 ;  /* 0x0000001518187220 */ /* 0x000fe20000400000 */
[----:B-1----:R-:W-:Y:S01]  /*12a0*/  FMUL R21, R5, R14 ;  /* 0x0000000e05157220 */ /* 0x002fe20000400000 */
[----:B------:R-:W-:Y:S01]  /*12b0*/  FSEL R5, R12, 1, P1 ;  /* 0x3f8000000c057808 */ /* 0x000fe20000800000 */
[----:B--2---:R-:W-:Y:S01]  /*12c0*/  FMUL R23, R20, R23 ;  /* 0x0000001714177220 */ /* 0x004fe20000400000 */
[----:B------:R-:W-:Y:S01]  /*12d0*/  FSEL R14, R12, 1, P4 ;  /* 0x3f8000000c0e7808 */ /* 0x000fe20002000000 */
[----:B---3--:R-:W-:Y:S01]  /*12e0*/  FMUL R26, R11, R26 ;  /* 0x0000001a0b1a7220 */ /* 0x008fe20000400000 */
[----:B------:R-:W-:Y:S01]  /*12f0*/  @P2 FMUL R8, R8, 0.25 ;  /* 0x3e80000008082820 */ /* 0x000fe20000400000 */
[----:B------:R-:W-:Y:S01]  /*1300*/  FMUL R20, R4, R23 ;  /* 0x0000001704147220 */ /* 0x000fe20000400000 */
[----:B----4-:R-:W-:Y:S01]  /*1310*/  FMUL R22, R22, R5 ;  /* 0x0000000516167220 */ /* 0x010fe20000400000 */
[----:B------:R-:W-:Y:S01]  /*1320*/  @P0 FMUL R6, R6, 0.25 ;  /* 0x3e80000006060820 */ /* 0x000fe20000400000 */
[----:B------:R-:W1:Y:S01]  /*1330*/  LDC.64 R4, c[0x0][0x210] ;  /* 0x00008400ff047b82 */ /* 0x000e620000000a00 */
[----:B0-----:R-:W-:-:S07]  /*1340*/  FMUL R11, R15, R14 ;  /* 0x0000000e0f0b7220 */ /* 0x001fce0000400000 */
[----:B------:R-:W0:Y:S01]  /*1350*/  LDC.64 R14, c[0x0][0x218] ;  /* 0x00008600ff0e7b82 */ /* 0x000e220000000a00 */
[----:B------:R-:W-:Y:S01]  /*1360*/  FMUL R19, R19, R26 ;  /* 0x0000001a13137220 */ /* 0x000fe20000400000 */
[----:B------:R-:W2:Y:S01]  /*1370*/  MUFU.RCP R8, R8 ;  /* 0x0000000800087308 */ /* 0x000ea20000001000 */
[----:B------:R-:W-:Y:S01]  /*1380*/  FFMA R21, R28, R21, -R24 ;  /* 0x000000151c157223 */ /* 0x000fe20000000818 */
[----:B------:R-:W-:Y:S01]  /*1390*/  FFMA R7, R7, R22, -R20 ;  /* 0x0000001607077223 */ /* 0x000fe20000000814 */
[----:B------:R-:W-:-:S05]  /*13a0*/  FFMA R10, R10, R11, -R19 ;  /* 0x0000000b0a0a7223 */ /* 0x000fca0000000813 */
[----:B------:R-:W3:Y:S01]  /*13b0*/  MUFU.RCP R6, R6 ;  /* 0x0000000600067308 */ /* 0x000ee20000001000 */
[C---:B------:R-:W-:Y:S01]  /*13c0*/  FFMA R13, R16.reuse, R9, R13 ;  /* 0x00000009100d7223 */ /* 0x040fe2000000000d */
[C---:B------:R-:W-:Y:S01]  /*13d0*/  FFMA R21, R17.reuse, R21, R24 ;  /* 0x0000001511157223 */ /* 0x040fe20000000018 */
[----:B------:R-:W-:Y:S01]  /*13e0*/  FFMA R16, R16, R7, R20 ;  /* 0x0000000710107223 */ /* 0x000fe20000000014 */
[----:B------:R-:W-:Y:S01]  /*13f0*/  FFMA R10, R17, R10, R19 ;  /* 0x0000000a110a7223 */ /* 0x000fe20000000013 */
[C---:B------:R-:W-:Y:S02]  /*1400*/  FSEL R7, R12.reuse, 1, P2 ;  /* 0x3f8000000c077808 */ /* 0x040fe40001000000 */
[----:B------:R-:W-:Y:S01]  /*1410*/  FSEL R9, R12, 1, P0 ;  /* 0x3f8000000c097808 */ /* 0x000fe20000000000 */
[----:B------:R-:W-:Y:S01]  /*1420*/  FADD R16, -R13, R16 ;  /* 0x000000100d107221 */ /* 0x000fe20000000100 */
[----:B------:R-:W-:Y:S01]  /*1430*/  FADD R10, -R21, R10 ;  /* 0x0000000a150a7221 */ /* 0x000fe20000000100 */
[----:B--2---:R-:W-:-:S02]  /*1440*/  FMUL R8, R8, R7 ;  /* 0x0000000708087220 */ /* 0x004fc40000400000 */
[C---:B------:R-:W-:Y:S01]  /*1450*/  FFMA R13, R18.reuse, R16, R13 ;  /* 0x00000010120d7223 */ /* 0x040fe2000000000d */
[----:B------:R-:W-:Y:S01]  /*1460*/  FFMA R10, R18, R10, R21 ;  /* 0x0000000a120a7223 */ /* 0x000fe20000000015 */
[----:B---3--:R-:W-:Y:S01]  /*1470*/  FMUL R9, R6, R9 ;  /* 0x0000000906097220 */ /* 0x008fe20000400000 */
[----:B-1----:R-:W-:-:S04]  /*1480*/  IMAD.WIDE R4, R0, 0x4, R4 ;  /* 0x0000000400047825 */ /* 0x002fc800078e0204 */
[----:B------:R-:W-:Y:S01]  /*1490*/  FFMA R2, R2, R8, R13 ;  /* 0x0000000802027223 */ /* 0x000fe2000000000d */
[----:B------:R-:W-:Y:S01]  /*14a0*/  FFMA R3, R3, R9, R10 ;  /* 0x0000000903037223 */ /* 0x000fe2000000000a */
[----:B0-----:R-:W-:Y:S01]  /*14b0*/  IMAD.WIDE R14, R0, 0x4, R14 ;  /* 0x00000004000e7825 */ /* 0x001fe200078e020e */
[----:B------:R-:W-:Y:S04]  /*14c0*/  STG.E.64 desc[UR4][R4.64], R8 ;  /* 0x0000000804007986 */ /* 0x000fe8000c101b04 */
[----:B------:R-:W-:Y:S01]  /*14d0*/  STG.E.64 desc[UR4][R14.64], R2 ;  /* 0x000000020e007986 */ /* 0x000fe2000c101b04 */
[----:B------:R-:W-:Y:S05]  /*14e0*/  EXIT ;  /* 0x000000000000794d */ /* 0x000fea0003800000 */
.L_x_0:
[----:B------:R-:W-:-:S00]  /*14f0*/  BRA `(.L_x_0) ;  /* 0xfffffffc00fc7947 */ /* 0x000fc0000383ffff */
[----:B------:R-:W-:-:S00]  /*1500*/  NOP ;  /* 0x0000000000007918 */ /* 0x000fc00000000000 */
[----:B------:R-:W-:-:S00]  /*1510*/  NOP ;  /* 0x0000000000007918 */ /* 0x000fc00000000000 */
[----:B------:R-:W-:-:S00]  /*1520*/  NOP ;  /* 0x0000000000007918 */ /* 0x000fc00000000000 */
[----:B------:R-:W-:-:S00]  /*1530*/  NOP ;  /* 0x0000000000007918 */ /* 0x000fc00000000000 */
[----:B------:R-:W-:-:S00]  /*1540*/  NOP ;  /* 0x0000000000007918 */ /* 0x000fc00000000000 */
[----:B------:R-:W-:-:S00]  /*1550*/  NOP ;  /* 0x0000000000007918 */ /* 0x000fc00000000000 */
[----:B------:R-:W-:-:S00]  /*1560*/  NOP ;  /* 0x0000000000007918 */ /* 0x000fc00000000000 */
[----:B------:R-:W-:-:S00]  /*1570*/  NOP ;  /* 0x0000000000007918 */ /* 0x000fc00000000000 */
.L_x_1:


//--------------------- .nv.constant0.triton_poi_fused__unsafe_index_add_mul_sigmoid_sub_39 --------------------------
	.section	.nv.constant0.triton_poi_fused__unsafe_index_add_mul_sigmoid_sub_39,"a",@progbits
	.sectionflags	@""
	.align	4
.nv.constant0.triton_poi_fused__unsafe_index_add_mul_sigmoid_sub_39:
	.zero		628
